//
// Generated by NVIDIA NVVM Compiler
//
// Compiler Build ID: CL-36424714
// Cuda compilation tools, release 13.0, V13.0.88
// Based on NVVM 20.0.0
//

.version 9.0
.target sm_100
.address_size 64

	// .globl	_Z4mmulPKfS0_Pfi

.visible .entry _Z4mmulPKfS0_Pfi(
	.param .u64 .ptr .align 1 _Z4mmulPKfS0_Pfi_param_0,
	.param .u64 .ptr .align 1 _Z4mmulPKfS0_Pfi_param_1,
	.param .u64 .ptr .align 1 _Z4mmulPKfS0_Pfi_param_2,
	.param .u32 _Z4mmulPKfS0_Pfi_param_3
)
{
	.reg .pred 	%p<10>;
	.reg .b32 	%r<42>;
	.reg .b32 	%f<67>;
	.reg .b64 	%rd<67>;

	ld.param.u64 	%rd14, [_Z4mmulPKfS0_Pfi_param_0];
	ld.param.u64 	%rd15, [_Z4mmulPKfS0_Pfi_param_1];
	ld.param.u32 	%r19, [_Z4mmulPKfS0_Pfi_param_3];
	cvta.to.global.u64 	%rd1, %rd15;
	cvta.to.global.u64 	%rd2, %rd14;
	mov.u32 	%r20, %tid.x;
	mov.u32 	%r21, %ntid.x;
	mov.u32 	%r22, %ctaid.x;
	mad.lo.s32 	%r1, %r21, %r22, %r20;
	mov.u32 	%r23, %tid.y;
	mov.u32 	%r24, %ntid.y;
	mov.u32 	%r25, %ctaid.y;
	mad.lo.s32 	%r26, %r24, %r25, %r23;
	max.s32 	%r27, %r1, %r26;
	setp.ge.s32 	%p1, %r27, %r19;
	@%p1 bra 	$L__BB0_13;
	mul.lo.s32 	%r3, %r19, %r26;
	and.b32  	%r4, %r19, 7;
	setp.lt.u32 	%p2, %r19, 8;
	mov.f32 	%f66, 0f00000000;
	mov.b32 	%r40, 0;
	@%p2 bra 	$L__BB0_4;
	and.b32  	%r40, %r19, 2147483640;
	neg.s32 	%r38, %r40;
	mul.wide.s32 	%rd16, %r19, 4;
	add.s64 	%rd3, %rd1, %rd16;
	shl.b32 	%r7, %r19, 3;
	mul.wide.s32 	%rd17, %r19, 8;
	add.s64 	%rd4, %rd1, %rd17;
	mul.wide.s32 	%rd18, %r19, 12;
	add.s64 	%rd5, %rd1, %rd18;
	mul.wide.s32 	%rd19, %r19, 16;
	add.s64 	%rd6, %rd1, %rd19;
	mul.wide.s32 	%rd20, %r19, 20;
	add.s64 	%rd7, %rd1, %rd20;
	mul.wide.s32 	%rd21, %r19, 24;
	add.s64 	%rd8, %rd1, %rd21;
	mul.wide.s32 	%rd22, %r19, 28;
	add.s64 	%rd9, %rd1, %rd22;
	mul.wide.u32 	%rd23, %r3, 4;
	add.s64 	%rd24, %rd23, %rd2;
	add.s64 	%rd66, %rd24, 16;
	mov.f32 	%f66, 0f00000000;
	mov.u32 	%r37, %r1;
$L__BB0_3:
	.pragma "nounroll";
	mul.wide.s32 	%rd25, %r37, 4;
	add.s64 	%rd26, %rd3, %rd25;
	add.s64 	%rd27, %rd4, %rd25;
	add.s64 	%rd28, %rd5, %rd25;
	add.s64 	%rd29, %rd6, %rd25;
	add.s64 	%rd30, %rd7, %rd25;
	add.s64 	%rd31, %rd8, %rd25;
	add.s64 	%rd32, %rd9, %rd25;
	add.s64 	%rd33, %rd1, %rd25;
	ld.global.f32 	%f16, [%rd66+-16];
	ld.global.f32 	%f17, [%rd33];
	fma.rn.f32 	%f18, %f16, %f17, %f66;
	ld.global.f32 	%f19, [%rd66+-12];
	ld.global.f32 	%f20, [%rd26];
	fma.rn.f32 	%f21, %f19, %f20, %f18;
	ld.global.f32 	%f22, [%rd66+-8];
	ld.global.f32 	%f23, [%rd27];
	fma.rn.f32 	%f24, %f22, %f23, %f21;
	ld.global.f32 	%f25, [%rd66+-4];
	ld.global.f32 	%f26, [%rd28];
	fma.rn.f32 	%f27, %f25, %f26, %f24;
	ld.global.f32 	%f28, [%rd66];
	ld.global.f32 	%f29, [%rd29];
	fma.rn.f32 	%f30, %f28, %f29, %f27;
	ld.global.f32 	%f31, [%rd66+4];
	ld.global.f32 	%f32, [%rd30];
	fma.rn.f32 	%f33, %f31, %f32, %f30;
	ld.global.f32 	%f34, [%rd66+8];
	ld.global.f32 	%f35, [%rd31];
	fma.rn.f32 	%f36, %f34, %f35, %f33;
	ld.global.f32 	%f37, [%rd66+12];
	ld.global.f32 	%f38, [%rd32];
	fma.rn.f32 	%f66, %f37, %f38, %f36;
	add.s32 	%r38, %r38, 8;
	add.s32 	%r37, %r37, %r7;
	add.s64 	%rd66, %rd66, 32;
	setp.ne.s32 	%p3, %r38, 0;
	@%p3 bra 	$L__BB0_3;
$L__BB0_4:
	setp.eq.s32 	%p4, %r4, 0;
	@%p4 bra 	$L__BB0_12;
	and.b32  	%r13, %r19, 3;
	setp.lt.u32 	%p5, %r4, 4;
	@%p5 bra 	$L__BB0_7;
	add.s32 	%r29, %r40, %r3;
	mul.wide.u32 	%rd34, %r29, 4;
	add.s64 	%rd35, %rd2, %rd34;
	ld.global.f32 	%f40, [%rd35];
	mad.lo.s32 	%r30, %r40, %r19, %r1;
	mul.wide.s32 	%rd36, %r30, 4;
	add.s64 	%rd37, %rd1, %rd36;
	ld.global.f32 	%f41, [%rd37];
	fma.rn.f32 	%f42, %f40, %f41, %f66;
	cvt.u64.u32 	%rd38, %r3;
	cvt.u64.u32 	%rd39, %r40;
	add.s64 	%rd40, %rd39, %rd38;
	shl.b64 	%rd41, %rd40, 2;
	add.s64 	%rd42, %rd2, %rd41;
	ld.global.f32 	%f43, [%rd42+4];
	mul.wide.s32 	%rd43, %r19, 4;
	add.s64 	%rd44, %rd37, %rd43;
	ld.global.f32 	%f44, [%rd44];
	fma.rn.f32 	%f45, %f43, %f44, %f42;
	ld.global.f32 	%f46, [%rd42+8];
	add.s64 	%rd45, %rd44, %rd43;
	ld.global.f32 	%f47, [%rd45];
	fma.rn.f32 	%f48, %f46, %f47, %f45;
	ld.global.f32 	%f49, [%rd42+12];
	add.s64 	%rd46, %rd45, %rd43;
	ld.global.f32 	%f50, [%rd46];
	fma.rn.f32 	%f66, %f49, %f50, %f48;
	add.s32 	%r40, %r40, 4;
$L__BB0_7:
	setp.eq.s32 	%p6, %r13, 0;
	@%p6 bra 	$L__BB0_12;
	setp.eq.s32 	%p7, %r13, 1;
	@%p7 bra 	$L__BB0_10;
	add.s32 	%r31, %r40, %r3;
	mul.wide.u32 	%rd47, %r31, 4;
	add.s64 	%rd48, %rd2, %rd47;
	ld.global.f32 	%f52, [%rd48];
	mad.lo.s32 	%r32, %r40, %r19, %r1;
	mul.wide.s32 	%rd49, %r32, 4;
	add.s64 	%rd50, %rd1, %rd49;
	ld.global.f32 	%f53, [%rd50];
	fma.rn.f32 	%f54, %f52, %f53, %f66;
	cvt.u64.u32 	%rd51, %r3;
	cvt.u64.u32 	%rd52, %r40;
	add.s64 	%rd53, %rd52, %rd51;
	shl.b64 	%rd54, %rd53, 2;
	add.s64 	%rd55, %rd2, %rd54;
	ld.global.f32 	%f55, [%rd55+4];
	mul.wide.s32 	%rd56, %r19, 4;
	add.s64 	%rd57, %rd50, %rd56;
	ld.global.f32 	%f56, [%rd57];
	fma.rn.f32 	%f66, %f55, %f56, %f54;
	add.s32 	%r40, %r40, 2;
$L__BB0_10:
	and.b32  	%r33, %r19, 1;
	setp.eq.b32 	%p8, %r33, 1;
	not.pred 	%p9, %p8;
	@%p9 bra 	$L__BB0_12;
	add.s32 	%r34, %r40, %r3;
	mul.wide.u32 	%rd58, %r34, 4;
	add.s64 	%rd59, %rd2, %rd58;
	ld.global.f32 	%f57, [%rd59];
	mad.lo.s32 	%r35, %r40, %r19, %r1;
	mul.wide.s32 	%rd60, %r35, 4;
	add.s64 	%rd61, %rd1, %rd60;
	ld.global.f32 	%f58, [%rd61];
	fma.rn.f32 	%f66, %f57, %f58, %f66;
$L__BB0_12:
	ld.param.u64 	%rd65, [_Z4mmulPKfS0_Pfi_param_2];
	add.s32 	%r36, %r3, %r1;
	cvta.to.global.u64 	%rd62, %rd65;
	mul.wide.s32 	%rd63, %r36, 4;
	add.s64 	%rd64, %rd62, %rd63;
	st.global.f32 	[%rd64], %f66;
$L__BB0_13:
	ret;

}


// ===== COMPILED SASS (sm_100) =====

	.target	sm_100

	.elftype	@"ET_EXEC"


//--------------------- .note.nv.tkinfo           --------------------------
	.section	.note.nv.tkinfo,"",@"SHT_NOTE"
	.sectionflags	@"SHF_NOTE_NV_TKINFO"
	.tkinfo
        /*0018*/ 	.word	0x00000002
        /*0030*/ 	.string	""
        /*0030*/ 	.string	"ptxas"
        /*0030*/ 	.string	"Cuda compilation tools, release 13.0, V13.0.88"
        /*0030*/ 	.string	"Build cuda_13.0.r13.0/compiler.36424714_0"
        /*0030*/ 	.string	"-arch sm_100 -m 64 "



//--------------------- .note.nv.cuinfo           --------------------------
	.section	.note.nv.cuinfo,"",@"SHT_NOTE"
	.sectionflags	@"SHF_NOTE_NV_CUINFO"
        /*0018*/ 	.short	0x0002
        /*001a*/ 	.short	0x0064
        /*001c*/ 	.short	0x0082
	.zero		2


//--------------------- .nv.info                  --------------------------
	.section	.nv.info,"",@"SHT_CUDA_INFO"
	.align	4


	//----- nvinfo : EIATTR_REGCOUNT
	.align		4
        /*0000*/ 	.byte	0x04, 0x2f
        /*0002*/ 	.short	(.L_1 - .L_0)
	.align		4
.L_0:
        /*0004*/ 	.word	index@(_Z4mmulPKfS0_Pfi)
        /*0008*/ 	.word	0x0000001e


	//----- nvinfo : EIATTR_FRAME_SIZE
	.align		4
.L_1:
        /*000c*/ 	.byte	0x04, 0x11
        /*000e*/ 	.short	(.L_3 - .L_2)
	.align		4
.L_2:
        /*0010*/ 	.word	index@(_Z4mmulPKfS0_Pfi)
        /*0014*/ 	.word	0x00000000


	//----- nvinfo : EIATTR_MIN_STACK_SIZE
	.align		4
.L_3:
        /*0018*/ 	.byte	0x04, 0x12
        /*001a*/ 	.short	(.L_5 - .L_4)
	.align		4
.L_4:
        /*001c*/ 	.word	index@(_Z4mmulPKfS0_Pfi)
        /*0020*/ 	.word	0x00000000
.L_5:


//--------------------- .nv.compat                --------------------------
	.section	.nv.compat,"",@"SHT_CUDA_COMPAT_INFO"
	.align	4
        /*0000*/ 	.byte	0x02, 0x09, 0x00, 0x00, 0x02, 0x02, 0x01, 0x00, 0x02, 0x05, 0x05, 0x00, 0x03, 0x07, 0x01, 0x01
        /*0010*/ 	.byte	0x02, 0x03, 0x00, 0x00, 0x02, 0x06, 0x01, 0x00, 0x04, 0x0b, 0x08, 0x00, 0x09, 0x00, 0x00, 0x00
        /*0020*/ 	.byte	0x00, 0x00, 0x00, 0x00


//--------------------- .nv.info._Z4mmulPKfS0_Pfi --------------------------
	.section	.nv.info._Z4mmulPKfS0_Pfi,"",@"SHT_CUDA_INFO"
	.sectionflags	@""
	.align	4


	//----- nvinfo : EIATTR_CUDA_API_VERSION
	.align		4
        /*0000*/ 	.byte	0x04, 0x37
        /*0002*/ 	.short	(.L_7 - .L_6)
.L_6:
        /*0004*/ 	.word	0x00000082


	//----- nvinfo : EIATTR_KPARAM_INFO
	.align		4
.L_7:
        /*0008*/ 	.byte	0x04, 0x17
        /*000a*/ 	.short	(.L_9 - .L_8)
.L_8:
        /*000c*/ 	.word	0x00000000
        /*0010*/ 	.short	0x0003
        /*0012*/ 	.short	0x0018
        /*0014*/ 	.byte	0x00, 0xf0, 0x11, 0x00


	//----- nvinfo : EIATTR_KPARAM_INFO
	.align		4
.L_9:
        /*0018*/ 	.byte	0x04, 0x17
        /*001a*/ 	.short	(.L_11 - .L_10)
.L_10:
        /*001c*/ 	.word	0x00000000
        /*0020*/ 	.short	0x0002
        /*0022*/ 	.short	0x0010
        /*0024*/ 	.byte	0x00, 0xf5, 0x21, 0x00


	//----- nvinfo : EIATTR_KPARAM_INFO
	.align		4
.L_11:
        /*0028*/ 	.byte	0x04, 0x17
        /*002a*/ 	.short	(.L_13 - .L_12)
.L_12:
        /*002c*/ 	.word	0x00000000
        /*0030*/ 	.short	0x0001
        /*0032*/ 	.short	0x0008
        /*0034*/ 	.byte	0x00, 0xf5, 0x21, 0x00


	//----- nvinfo : EIATTR_KPARAM_INFO
	.align		4
.L_13:
        /*0038*/ 	.byte	0x04, 0x17
        /*003a*/ 	.short	(.L_15 - .L_14)
.L_14:
        /*003c*/ 	.word	0x00000000
        /*0040*/ 	.short	0x0000
        /*0042*/ 	.short	0x0000
        /*0044*/ 	.byte	0x00, 0xf5, 0x21, 0x00


	//----- nvinfo : EIATTR_SPARSE_MMA_MASK
	.align		4
.L_15:
        /*0048*/ 	.byte	0x03, 0x50
        /*004a*/ 	.short	0x0000


	//----- nvinfo : EIATTR_MAXREG_COUNT
	.align		4
        /*004c*/ 	.byte	0x03, 0x1b
        /*004e*/ 	.short	0x00ff


	//----- nvinfo : EIATTR_MERCURY_ISA_VERSION
	.align		4
        /*0050*/ 	.byte	0x03, 0x5f
        /*0052*/ 	.short	0x0101


	//----- nvinfo : EIATTR_VRC_CTA_INIT_COUNT
	.align		4
        /*0054*/ 	.byte	0x02, 0x4a
	.zero		1
	.zero		1


	//----- nvinfo : EIATTR_EXIT_INSTR_OFFSETS
	.align		4
        /*0058*/ 	.byte	0x04, 0x1c
        /*005a*/ 	.short	(.L_17 - .L_16)


	//   ....[0]....
.L_16:
        /*005c*/ 	.word	0x000000c0


	//   ....[1]....
        /*0060*/ 	.word	0x00000a90


	//----- nvinfo : EIATTR_CBANK_PARAM_SIZE
	.align		4
.L_17:
        /*0064*/ 	.byte	0x03, 0x19
        /*0066*/ 	.short	0x001c


	//----- nvinfo : EIATTR_PARAM_CBANK
	.align		4
        /*0068*/ 	.byte	0x04, 0x0a
        /*006a*/ 	.short	(.L_19 - .L_18)
	.align		4
.L_18:
        /*006c*/ 	.word	index@(.nv.constant0._Z4mmulPKfS0_Pfi)
        /*0070*/ 	.short	0x0380
        /*0072*/ 	.short	0x001c


	//----- nvinfo : EIATTR_SW_WAR
	.align		4
.L_19:
        /*0074*/ 	.byte	0x04, 0x36
        /*0076*/ 	.short	(.L_21 - .L_20)
.L_20:
        /*0078*/ 	.word	0x00000008
.L_21:


//--------------------- .nv.callgraph             --------------------------
	.section	.nv.callgraph,"",@"SHT_CUDA_CALLGRAPH"
	.align	4
	.sectionentsize	8
	.align		4
        /*0000*/ 	.word	0x00000000
	.align		4
        /*0004*/ 	.word	0xffffffff
	.align		4
        /*0008*/ 	.word	0x00000000
	.align		4
        /*000c*/ 	.word	0xfffffffe
	.align		4
        /*0010*/ 	.word	0x00000000
	.align		4
        /*0014*/ 	.word	0xfffffffd
	.align		4
        /*0018*/ 	.word	0x00000000
	.align		4
        /*001c*/ 	.word	0xfffffffc


//--------------------- .text._Z4mmulPKfS0_Pfi    --------------------------
	.section	.text._Z4mmulPKfS0_Pfi,"ax",@progbits
	.align	128
        .global         _Z4mmulPKfS0_Pfi
        .type           _Z4mmulPKfS0_Pfi,@function
        .size           _Z4mmulPKfS0_Pfi,(.L_x_5 - _Z4mmulPKfS0_Pfi)
        .other          _Z4mmulPKfS0_Pfi,@"STO_CUDA_ENTRY STV_DEFAULT"
_Z4mmulPKfS0_Pfi:
.text._Z4mmulPKfS0_Pfi:
[----:B------:R-:W-:Y:S01]  /*0000*/  LDC R1, c[0x0][0x37c] ;  /* 0x0000df00ff017b82 */ /* 0x000fe20000000800 */
[----:B------:R-:W0:Y:S01]  /*0010*/  S2R R0, SR_TID.X ;  /* 0x0000000000007919 */ /* 0x000e220000002100 */
[----:B------:R-:W0:Y:S01]  /*0020*/  LDCU UR4, c[0x0][0x360] ;  /* 0x00006c00ff0477ac */ /* 0x000e220008000800 */
[----:B------:R-:W0:Y:S01]  /*0030*/  S2R R3, SR_CTAID.X ;  /* 0x0000000000037919 */ /* 0x000e220000002500 */
[----:B------:R-:W1:Y:S01]  /*0040*/  LDCU UR5, c[0x0][0x364] ;  /* 0x00006c80ff0577ac */ /* 0x000e620008000800 */
[----:B------:R-:W1:Y:S01]  /*0050*/  S2R R13, SR_TID.Y ;  /* 0x00000000000d7919 */ /* 0x000e620000002200 */
[----:B------:R-:W2:Y:S01]  /*0060*/  LDCU UR20, c[0x0][0x398] ;  /* 0x00007300ff1477ac */ /* 0x000ea20008000800 */
[----:B------:R-:W1:Y:S01]  /*0070*/  S2R R2, SR_CTAID.Y ;  /* 0x0000000000027919 */ /* 0x000e620000002600 */
[----:B0-----:R-:W-:Y:S02]  /*0080*/  IMAD R0, R3, UR4, R0 ;  /* 0x0000000403007c24 */ /* 0x001fe4000f8e0200 */
[----:B-1----:R-:W-:-:S05]  /*0090*/  IMAD R13, R2, UR5, R13 ;  /* 0x00000005020d7c24 */ /* 0x002fca000f8e020d */
[----:B------:R-:W-:-:S04]  /*00a0*/  VIMNMX R2, PT, PT, R0, R13, !PT ;  /* 0x0000000d00027248 */ /* 0x000fc80007fe0100 */
[----:B--2---:R-:W-:-:S13]  /*00b0*/  ISETP.GE.AND P0, PT, R2, UR20, PT ;  /* 0x0000001402007c0c */ /* 0x004fda000bf06270 */
[----:B------:R-:W-:Y:S05]  /*00c0*/  @P0 EXIT ;  /* 0x000000000000094d */ /* 0x000fea0003800000 */
[----:B------:R-:W-:Y:S01]  /*00d0*/  UISETP.GE.U32.AND UP0, UPT, UR20, 0x8, UPT ;  /* 0x000000081400788c */ /* 0x000fe2000bf06070 */
[----:B------:R-:W-:Y:S02]  /*00e0*/  HFMA2 R12, -RZ, RZ, 0, 0 ;  /* 0x00000000ff0c7431 */ /* 0x000fe400000001ff */
[----:B------:R-:W-:Y:S01]  /*00f0*/  IMAD R13, R13, UR20, RZ ;  /* 0x000000140d0d7c24 */ /* 0x000fe2000f8e02ff */
[----:B------:R-:W-:Y:S01]  /*0100*/  UMOV UR4, URZ ;  /* 0x000000ff00047c82 */ /* 0x000fe20008000000 */
[----:B------:R-:W0:Y:S04]  /*0110*/  LDCU.64 UR18, c[0x0][0x358] ;  /* 0x00006b00ff1277ac */ /* 0x000e280008000a00 */
[----:B------:R-:W-:Y:S05]  /*0120*/  BRA.U !UP0, `(.L_x_0) ;  /* 0x0000000508047547 */ /* 0x000fea000b800000 */
[----:B------:R-:W1:Y:S01]  /*0130*/  LDCU.128 UR24, c[0x0][0x380] ;  /* 0x00007000ff1877ac */ /* 0x000e620008000c00 */
[----:B------:R-:W-:Y:S02]  /*0140*/  MOV R12, RZ ;  /* 0x000000ff000c7202 */ /* 0x000fe40000000f00 */
[----:B------:R-:W-:Y:S01]  /*0150*/  MOV R14, R0 ;  /* 0x00000000000e7202 */ /* 0x000fe20000000f00 */
[----:B------:R-:W-:-:S04]  /*0160*/  ULOP3.LUT UR4, UR20, 0x7ffffff8, URZ, 0xc0, !UPT ;  /* 0x7ffffff814047892 */ /* 0x000fc8000f8ec0ff */
[----:B------:R-:W-:Y:S01]  /*0170*/  UIADD3 UR5, UPT, UPT, -UR4, URZ, URZ ;  /* 0x000000ff04057290 */ /* 0x000fe2000fffe1ff */
[----:B-1----:R-:W-:Y:S01]  /*0180*/  MOV R2, UR24 ;  /* 0x0000001800027c02 */ /* 0x002fe20008000f00 */
[----:B------:R-:W-:Y:S01]  /*0190*/  UIMAD.WIDE UR6, UR20, 0x8, UR26 ;  /* 0x00000008140678a5 */ /* 0x000fe2000f8e021a */
[----:B------:R-:W-:Y:S01]  /*01a0*/  MOV R3, UR25 ;  /* 0x0000001900037c02 */ /* 0x000fe20008000f00 */
[----:B------:R-:W-:Y:S02]  /*01b0*/  UIMAD.WIDE UR8, UR20, 0xc, UR26 ;  /* 0x0000000c140878a5 */ /* 0x000fe4000f8e021a */
[----:B------:R-:W-:Y:S01]  /*01c0*/  UIMAD.WIDE UR10, UR20, 0x10, UR26 ;  /* 0x00000010140a78a5 */ /* 0x000fe2000f8e021a */
[----:B------:R-:W-:Y:S01]  /*01d0*/  IMAD.WIDE.U32 R2, R13, 0x4, R2 ;  /* 0x000000040d027825 */ /* 0x000fe200078e0002 */
[----:B------:R-:W-:Y:S02]  /*01e0*/  UIMAD.WIDE UR12, UR20, 0x14, UR26 ;  /* 0x00000014140c78a5 */ /* 0x000fe4000f8e021a */
[----:B------:R-:W-:Y:S01]  /*01f0*/  UIMAD.WIDE UR14, UR20, 0x18, UR26 ;  /* 0x00000018140e78a5 */ /* 0x000fe2000f8e021a */
[----:B------:R-:W-:Y:S01]  /*0200*/  IADD3 R2, P0, PT, R2, 0x10, RZ ;  /* 0x0000001002027810 */ /* 0x000fe20007f1e0ff */
[----:B------:R-:W-:-:S03]  /*0210*/  UIMAD.WIDE UR16, UR20, 0x1c, UR26 ;  /* 0x0000001c141078a5 */ /* 0x000fc6000f8e021a */
[----:B------:R-:W-:-:S09]  /*0220*/  IADD3.X R3, PT, PT, RZ, R3, RZ, P0, !PT ;  /* 0x00000003ff037210 */ /* 0x000fd200007fe4ff */
.L_x_1:
[----:B------:R-:W-:Y:S01]  /*0230*/  UIMAD.WIDE UR22, UR20, 0x4, UR26 ;  /* 0x00000004141678a5 */ /* 0x000fe2000f8e021a */
[----:B------:R-:W-:Y:S02]  /*0240*/  IMAD.MOV.U32 R23, RZ, RZ, 0x4 ;  /* 0x00000004ff177424 */ /* 0x000fe400078e00ff */
[----:B------:R-:W-:Y:S01]  /*0250*/  HFMA2 R11, -RZ, RZ, 0, 2.384185791015625e-07 ;  /* 0x00000004ff0b7431 */ /* 0x000fe200000001ff */
[----:B------:R-:W-:Y:S01]  /*0260*/  MOV R25, 0x4 ;  /* 0x0000000400197802 */ /* 0x000fe20000000f00 */
[----:B0-----:R-:W2:Y:S01]  /*0270*/  LDG.E R21, desc[UR18][R2.64+-0x10] ;  /* 0xfffff01202157981 */ /* 0x001ea2000c1e1900 */
[C---:B------:R-:W-:Y:S01]  /*0280*/  IMAD.WIDE R22, R14.reuse, R23, UR26 ;  /* 0x0000001a0e167e25 */ /* 0x040fe2000f8e0217 */
[----:B------:R-:W-:Y:S02]  /*0290*/  MOV R8, UR22 ;  /* 0x0000001600087c02 */ /* 0x000fe40008000f00 */
[----:B------:R-:W-:Y:S01]  /*02a0*/  MOV R9, UR23 ;  /* 0x0000001700097c02 */ /* 0x000fe20008000f00 */
[----:B------:R-:W3:Y:S02]  /*02b0*/  LDG.E R19, desc[UR18][R2.64+-0xc] ;  /* 0xfffff41202137981 */ /* 0x000ee4000c1e1900 */
[----:B------:R-:W-:-:S02]  /*02c0*/  IMAD.WIDE R8, R14, 0x4, R8 ;  /* 0x000000040e087825 */ /* 0x000fc400078e0208 */
[----:B------:R-:W2:Y:S01]  /*02d0*/  LDG.E R22, desc[UR18][R22.64] ;  /* 0x0000001216167981 */ /* 0x000ea2000c1e1900 */
[----:B------:R-:W-:Y:S01]  /*02e0*/  MOV R5, 0x4 ;  /* 0x0000000400057802 */ /* 0x000fe20000000f00 */
[C---:B------:R-:W-:Y:S02]  /*02f0*/  IMAD.WIDE R24, R14.reuse, R25, UR6 ;  /* 0x000000060e187e25 */ /* 0x040fe4000f8e0219 */
[----:B------:R0:W3:Y:S02]  /*0300*/  LDG.E R20, desc[UR18][R8.64] ;  /* 0x0000001208147981 */ /* 0x0000e4000c1e1900 */
[----:B------:R-:W-:Y:S02]  /*0310*/  IMAD.WIDE R10, R14, R11, UR8 ;  /* 0x000000080e0a7e25 */ /* 0x000fe4000f8e020b */
[----:B------:R-:W4:Y:S04]  /*0320*/  LDG.E R18, desc[UR18][R24.64] ;  /* 0x0000001218127981 */ /* 0x000f28000c1e1900 */
[----:B------:R-:W4:Y:S01]  /*0330*/  LDG.E R17, desc[UR18][R2.64+-0x8] ;  /* 0xfffff81202117981 */ /* 0x000f22000c1e1900 */
[----:B0-----:R-:W-:-:S02]  /*0340*/  HFMA2 R9, -RZ, RZ, 0, 2.384185791015625e-07 ;  /* 0x00000004ff097431 */ /* 0x001fc400000001ff */
[----:B------:R-:W-:Y:S01]  /*0350*/  IMAD.MOV.U32 R7, RZ, RZ, 0x4 ;  /* 0x00000004ff077424 */ /* 0x000fe200078e00ff */
[----:B------:R0:W5:Y:S01]  /*0360*/  LDG.E R16, desc[UR18][R10.64] ;  /* 0x000000120a107981 */ /* 0x000162000c1e1900 */
[----:B------:R-:W-:-:S03]  /*0370*/  IMAD.WIDE R4, R14, R5, UR10 ;  /* 0x0000000a0e047e25 */ /* 0x000fc6000f8e0205 */
[----:B------:R-:W5:Y:S01]  /*0380*/  LDG.E R15, desc[UR18][R2.64+-0x4] ;  /* 0xfffffc12020f7981 */ /* 0x000f62000c1e1900 */
[C---:B------:R-:W-:Y:S01]  /*0390*/  IMAD.WIDE R6, R14.reuse, R7, UR12 ;  /* 0x0000000c0e067e25 */ /* 0x040fe2000f8e0207 */
[----:B------:R-:W-:Y:S02]  /*03a0*/  MOV R27, 0x4 ;  /* 0x00000004001b7802 */ /* 0x000fe40000000f00 */
[----:B------:R1:W5:Y:S01]  /*03b0*/  LDG.E R4, desc[UR18][R4.64] ;  /* 0x0000001204047981 */ /* 0x000362000c1e1900 */
[----:B------:R-:W-:-:S03]  /*03c0*/  IMAD.WIDE R8, R14, R9, UR14 ;  /* 0x0000000e0e087e25 */ /* 0x000fc6000f8e0209 */
[----:B------:R-:W5:Y:S01]  /*03d0*/  LDG.E R23, desc[UR18][R2.64] ;  /* 0x0000001202177981 */ /* 0x000f62000c1e1900 */
[----:B0-----:R-:W-:-:S03]  /*03e0*/  IMAD.WIDE R10, R14, R27, UR16 ;  /* 0x000000100e0a7e25 */ /* 0x001fc6000f8e021b */
[----:B------:R-:W5:Y:S04]  /*03f0*/  LDG.E R7, desc[UR18][R6.64] ;  /* 0x0000001206077981 */ /* 0x000f68000c1e1900 */
[----:B------:R-:W5:Y:S04]  /*0400*/  LDG.E R24, desc[UR18][R2.64+0x4] ;  /* 0x0000041202187981 */ /* 0x000f68000c1e1900 */
[----:B------:R-:W5:Y:S04]  /*0410*/  LDG.E R8, desc[UR18][R8.64] ;  /* 0x0000001208087981 */ /* 0x000f68000c1e1900 */
[----:B------:R-:W5:Y:S04]  /*0420*/  LDG.E R25, desc[UR18][R2.64+0x8] ;  /* 0x0000081202197981 */ /* 0x000f68000c1e1900 */
[----:B------:R-:W5:Y:S04]  /*0430*/  LDG.E R10, desc[UR18][R10.64] ;  /* 0x000000120a0a7981 */ /* 0x000f68000c1e1900 */
[----:B------:R0:W5:Y:S01]  /*0440*/  LDG.E R27, desc[UR18][R2.64+0xc] ;  /* 0x00000c12021b7981 */ /* 0x000162000c1e1900 */
[----:B------:R-:W-:-:S04]  /*0450*/  UIADD3 UR5, UPT, UPT, UR5, 0x8, URZ ;  /* 0x0000000805057890 */ /* 0x000fc8000fffe0ff */
[----:B------:R-:W-:Y:S01]  /*0460*/  UISETP.NE.AND UP0, UPT, UR5, URZ, UPT ;  /* 0x000000ff0500728c */ /* 0x000fe2000bf05270 */
[----:B-1----:R-:W-:Y:S02]  /*0470*/  MOV R5, UR20 ;  /* 0x0000001400057c02 */ /* 0x002fe40008000f00 */
[----:B0-----:R-:W-:Y:S02]  /*0480*/  IADD3 R2, P0, PT, R2, 0x20, RZ ;  /* 0x0000002002027810 */ /* 0x001fe40007f1e0ff */
[----:B------:R-:W-:Y:S02]  /*0490*/  LEA R14, R5, R14, 0x3 ;  /* 0x0000000e050e7211 */ /* 0x000fe400078e18ff */
[----:B------:R-:W-:Y:S01]  /*04a0*/  IADD3.X R3, PT, PT, RZ, R3, RZ, P0, !PT ;  /* 0x00000003ff037210 */ /* 0x000fe200007fe4ff */
[----:B--2---:R-:W-:-:S04]  /*04b0*/  FFMA R22, R21, R22, R12 ;  /* 0x0000001615167223 */ /* 0x004fc8000000000c */
[----:B---3--:R-:W-:-:S04]  /*04c0*/  FFMA R20, R19, R20, R22 ;  /* 0x0000001413147223 */ /* 0x008fc80000000016 */
[----:B----4-:R-:W-:-:S04]  /*04d0*/  FFMA R18, R17, R18, R20 ;  /* 0x0000001211127223 */ /* 0x010fc80000000014 */
[----:B-----5:R-:W-:-:S04]  /*04e0*/  FFMA R16, R15, R16, R18 ;  /* 0x000000100f107223 */ /* 0x020fc80000000012 */
[----:B------:R-:W-:-:S04]  /*04f0*/  FFMA R23, R23, R4, R16 ;  /* 0x0000000417177223 */ /* 0x000fc80000000010 */
[----:B------:R-:W-:-:S04]  /*0500*/  FFMA R24, R24, R7, R23 ;  /* 0x0000000718187223 */ /* 0x000fc80000000017 */
[----:B------:R-:W-:-:S04]  /*0510*/  FFMA R8, R25, R8, R24 ;  /* 0x0000000819087223 */ /* 0x000fc80000000018 */
[----:B------:R-:W-:Y:S01]  /*0520*/  FFMA R12, R27, R10, R8 ;  /* 0x0000000a1b0c7223 */ /* 0x000fe20000000008 */
[----:B------:R-:W-:Y:S06]  /*0530*/  BRA.U UP0, `(.L_x_1) ;  /* 0xfffffffd003c7547 */ /* 0x000fec000b83ffff */
.L_x_0:
[----:B------:R-:W-:-:S04]  /*0540*/  ULOP3.LUT UR6, UR20, 0x7, URZ, 0xc0, !UPT ;  /* 0x0000000714067892 */ /* 0x000fc8000f8ec0ff */
[----:B------:R-:W-:-:S09]  /*0550*/  UISETP.NE.AND UP0, UPT, UR6, URZ, UPT ;  /* 0x000000ff0600728c */ /* 0x000fd2000bf05270 */
[----:B------:R-:W-:Y:S05]  /*0560*/  BRA.U !UP0, `(.L_x_2) ;  /* 0x0000000508387547 */ /* 0x000fea000b800000 */
[----:B------:R-:W-:Y:S02]  /*0570*/  UISETP.GE.U32.AND UP0, UPT, UR6, 0x4, UPT ;  /* 0x000000040600788c */ /* 0x000fe4000bf06070 */
[----:B------:R-:W-:-:S04]  /*0580*/  ULOP3.LUT UR5, UR20, 0x3, URZ, 0xc0, !UPT ;  /* 0x0000000314057892 */ /* 0x000fc8000f8ec0ff */
[----:B------:R-:W-:-:S03]  /*0590*/  UISETP.NE.AND UP1, UPT, UR5, URZ, UPT ;  /* 0x000000ff0500728c */ /* 0x000fc6000bf25270 */
[----:B------:R-:W-:Y:S08]  /*05a0*/  BRA.U !UP0, `(.L_x_3) ;  /* 0x00000001087c7547 */ /* 0x000ff0000b800000 */
[----:B------:R-:W1:Y:S01]  /*05b0*/  LDC.64 R6, c[0x0][0x388] ;  /* 0x0000e200ff067b82 */ /* 0x000e620000000a00 */
[----:B------:R-:W2:Y:S01]  /*05c0*/  LDCU.64 UR6, c[0x0][0x380] ;  /* 0x00007000ff0677ac */ /* 0x000ea20008000a00 */
[----:B------:R-:W-:Y:S01]  /*05d0*/  IMAD.U32 R9, RZ, RZ, UR4 ;  /* 0x00000004ff097e24 */ /* 0x000fe2000f8e00ff */
[C---:B------:R-:W-:Y:S02]  /*05e0*/  IADD3 R3, PT, PT, R13.reuse, UR4, RZ ;  /* 0x000000040d037c10 */ /* 0x040fe4000fffe0ff */
[----:B------:R-:W-:Y:S01]  /*05f0*/  IADD3 R10, P0, PT, R13, UR4, RZ ;  /* 0x000000040d0a7c10 */ /* 0x000fe2000ff1e0ff */
[----:B------:R-:W-:Y:S01]  /*0600*/  IMAD R9, R9, UR20, R0 ;  /* 0x0000001409097c24 */ /* 0x000fe2000f8e0200 */
[----:B------:R-:W-:Y:S01]  /*0610*/  MOV R11, UR20 ;  /* 0x00000014000b7c02 */ /* 0x000fe20008000f00 */
[----:B------:R-:W3:Y:S01]  /*0620*/  LDC.64 R4, c[0x0][0x380] ;  /* 0x0000e000ff047b82 */ /* 0x000ee20000000a00 */
[----:B------:R-:W-:Y:S01]  /*0630*/  MOV R15, UR20 ;  /* 0x00000014000f7c02 */ /* 0x000fe20008000f00 */
[----:B-1----:R-:W-:Y:S01]  /*0640*/  IMAD.WIDE R6, R9, 0x4, R6 ;  /* 0x0000000409067825 */ /* 0x002fe200078e0206 */
[----:B------:R-:W-:-:S05]  /*0650*/  MOV R9, UR20 ;  /* 0x0000001400097c02 */ /* 0x000fca0008000f00 */
[----:B------:R-:W-:Y:S02]  /*0660*/  IMAD.WIDE R8, R9, 0x4, R6 ;  /* 0x0000000409087825 */ /* 0x000fe400078e0206 */
[----:B0-----:R-:W4:Y:S02]  /*0670*/  LDG.E R6, desc[UR18][R6.64] ;  /* 0x0000001206067981 */ /* 0x001f24000c1e1900 */
[----:B---3--:R-:W-:Y:S01]  /*0680*/  IMAD.WIDE.U32 R4, R3, 0x4, R4 ;  /* 0x0000000403047825 */ /* 0x008fe200078e0004 */
[----:B------:R-:W-:Y:S01]  /*0690*/  IADD3.X R3, PT, PT, RZ, RZ, RZ, P0, !PT ;  /* 0x000000ffff037210 */ /* 0x000fe200007fe4ff */
[----:B------:R-:W3:Y:S01]  /*06a0*/  LDG.E R17, desc[UR18][R8.64] ;  /* 0x0000001208117981 */ /* 0x000ee2000c1e1900 */
[----:B--2---:R-:W-:-:S03]  /*06b0*/  LEA R2, P0, R10, UR6, 0x2 ;  /* 0x000000060a027c11 */ /* 0x004fc6000f8010ff */
[----:B------:R-:W4:Y:S01]  /*06c0*/  LDG.E R5, desc[UR18][R4.64] ;  /* 0x0000001204057981 */ /* 0x000f22000c1e1900 */
[----:B------:R-:W-:Y:S01]  /*06d0*/  LEA.HI.X R3, R10, UR7, R3, 0x2, P0 ;  /* 0x000000070a037c11 */ /* 0x000fe200080f1403 */
[----:B------:R-:W-:-:S04]  /*06e0*/  IMAD.WIDE R10, R11, 0x4, R8 ;  /* 0x000000040b0a7825 */ /* 0x000fc800078e0208 */
[----:B------:R-:W3:Y:S01]  /*06f0*/  LDG.E R16, desc[UR18][R2.64+0x4] ;  /* 0x0000041202107981 */ /* 0x000ee2000c1e1900 */
[----:B------:R-:W-:-:S03]  /*0700*/  IMAD.WIDE R14, R15, 0x4, R10 ;  /* 0x000000040f0e7825 */ /* 0x000fc600078e020a */
[----:B------:R-:W2:Y:S04]  /*0710*/  LDG.E R19, desc[UR18][R10.64] ;  /* 0x000000120a137981 */ /* 0x000ea8000c1e1900 */
[----:B------:R-:W2:Y:S04]  /*0720*/  LDG.E R18, desc[UR18][R2.64+0x8] ;  /* 0x0000081202127981 */ /* 0x000ea8000c1e1900 */
[----:B------:R-:W5:Y:S04]  /*0730*/  LDG.E R20, desc[UR18][R2.64+0xc] ;  /* 0x00000c1202147981 */ /* 0x000f68000c1e1900 */
[----:B------:R-:W5:Y:S01]  /*0740*/  LDG.E R14, desc[UR18][R14.64] ;  /* 0x000000120e0e7981 */ /* 0x000f62000c1e1900 */
[----:B------:R-:W-:Y:S01]  /*0750*/  UIADD3 UR4, UPT, UPT, UR4, 0x4, URZ ;  /* 0x0000000404047890 */ /* 0x000fe2000fffe0ff */
[----:B----4-:R-:W-:-:S04]  /*0760*/  FFMA R5, R5, R6, R12 ;  /* 0x0000000605057223 */ /* 0x010fc8000000000c */
[----:B---3--:R-:W-:-:S04]  /*0770*/  FFMA R5, R16, R17, R5 ;  /* 0x0000001110057223 */ /* 0x008fc80000000005 */
[----:B--2---:R-:W-:-:S04]  /*0780*/  FFMA R5, R18, R19, R5 ;  /* 0x0000001312057223 */ /* 0x004fc80000000005 */
[----:B-----5:R-:W-:-:S07]  /*0790*/  FFMA R12, R20, R14, R5 ;  /* 0x0000000e140c7223 */ /* 0x020fce0000000005 */
.L_x_3:
[----:B------:R-:W-:Y:S05]  /*07a0*/  BRA.U !UP1, `(.L_x_2) ;  /* 0x0000000109a87547 */ /* 0x000fea000b800000 */
[----:B------:R-:W-:Y:S01]  /*07b0*/  UISETP.NE.AND UP0, UPT, UR5, 0x1, UPT ;  /* 0x000000010500788c */ /* 0x000fe2000bf05270 */
[----:B------:R-:W-:Y:S01]  /*07c0*/  MOV R7, UR4 ;  /* 0x0000000400077c02 */ /* 0x000fe20008000f00 */
[----:B------:R-:W-:Y:S02]  /*07d0*/  ULOP3.LUT UR5, UR20, 0x1, URZ, 0xc0, !UPT ;  /* 0x0000000114057892 */ /* 0x000fe4000f8ec0ff */
[----:B------:R-:W-:Y:S02]  /*07e0*/  MOV R15, UR20 ;  /* 0x00000014000f7c02 */ /* 0x000fe40008000f00 */
[----:B------:R-:W-:Y:S01]  /*07f0*/  UISETP.NE.U32.AND UP1, UPT, UR5, 0x1, UPT ;  /* 0x000000010500788c */ /* 0x000fe2000bf25070 */
[----:B------:R-:W-:-:S04]  /*0800*/  PLOP3.LUT P1, PT, PT, PT, UP0, 0x80, 0x8 ;  /* 0x000000000008781c */ /* 0x000fc80003f2f008 */
[----:B------:R-:W1:Y:S01]  /*0810*/  @UP0 LDCU.128 UR8, c[0x0][0x380] ;  /* 0x00007000ff0807ac */ /* 0x000e620008000c00 */
[----:B------:R-:W-:Y:S01]  /*0820*/  PLOP3.LUT P0, PT, PT, PT, UP1, 0x80, 0x8 ;  /* 0x000000000008781c */ /* 0x000fe20003f0f018 */
[----:B------:R-:W2:Y:S04]  /*0830*/  @UP0 LDCU.64 UR6, c[0x0][0x380] ;  /* 0x00007000ff0607ac */ /* 0x000ea80008000a00 */
[----:B------:R-:W3:Y:S03]  /*0840*/  @!UP1 LDCU.128 UR12, c[0x0][0x380] ;  /* 0x00007000ff0c97ac */ /* 0x000ee60008000c00 */
[C---:B------:R-:W-:Y:S02]  /*0850*/  @P1 IADD3 R3, PT, PT, R13.reuse, UR4, RZ ;  /* 0x000000040d031c10 */ /* 0x040fe4000fffe0ff */
[----:B------:R-:W-:Y:S01]  /*0860*/  @P1 IADD3 R6, P2, PT, R13, UR4, RZ ;  /* 0x000000040d061c10 */ /* 0x000fe2000ff5e0ff */
[----:B------:R-:W-:Y:S01]  /*0870*/  @UP0 UIADD3 UR4, UPT, UPT, UR4, 0x2, URZ ;  /* 0x0000000204040890 */ /* 0x000fe2000fffe0ff */
[----:B-1----:R-:W-:Y:S01]  /*0880*/  MOV R11, UR9 ;  /* 0x00000009000b7c02 */ /* 0x002fe20008000f00 */
[----:B------:R-:W-:Y:S01]  /*0890*/  IMAD.U32 R10, RZ, RZ, UR8 ;  /* 0x00000008ff0a7e24 */ /* 0x000fe2000f8e00ff */
[----:B------:R-:W-:-:S02]  /*08a0*/  MOV R4, UR10 ;  /* 0x0000000a00047c02 */ /* 0x000fc40008000f00 */
[----:B------:R-:W-:Y:S01]  /*08b0*/  MOV R5, UR11 ;  /* 0x0000000b00057c02 */ /* 0x000fe20008000f00 */
[----:B------:R-:W-:-:S04]  /*08c0*/  @P1 IMAD.WIDE.U32 R10, R3, 0x4, R10 ;  /* 0x00000004030a1825 */ /* 0x000fc800078e000a */
[----:B------:R-:W-:Y:S01]  /*08d0*/  @P1 IMAD R3, R7, UR20, R0 ;  /* 0x0000001407031c24 */ /* 0x000fe2000f8e0200 */
[----:B------:R-:W-:Y:S01]  /*08e0*/  @P1 IADD3.X R7, PT, PT, RZ, RZ, RZ, P2, !PT ;  /* 0x000000ffff071210 */ /* 0x000fe200017fe4ff */
[----:B------:R-:W-:Y:S01]  /*08f0*/  IMAD.U32 R19, RZ, RZ, UR4 ;  /* 0x00000004ff137e24 */ /* 0x000fe2000f8e00ff */
[C---:B--2---:R-:W-:Y:S01]  /*0900*/  @P1 LEA R2, P2, R6.reuse, UR6, 0x2 ;  /* 0x0000000606021c11 */ /* 0x044fe2000f8410ff */
[----:B------:R-:W-:Y:S01]  /*0910*/  @P1 IMAD.WIDE R4, R3, 0x4, R4 ;  /* 0x0000000403041825 */ /* 0x000fe200078e0204 */
[----:B------:R-:W-:Y:S01]  /*0920*/  @!P0 IADD3 R17, PT, PT, R13, UR4, RZ ;  /* 0x000000040d118c10 */ /* 0x000fe2000fffe0ff */
[----:B0-----:R-:W2:Y:S01]  /*0930*/  @P1 LDG.E R11, desc[UR18][R10.64] ;  /* 0x000000120a0b1981 */ /* 0x001ea2000c1e1900 */
[----:B------:R-:W-:Y:S01]  /*0940*/  @P1 LEA.HI.X R3, R6, UR7, R7, 0x2, P2 ;  /* 0x0000000706031c11 */ /* 0x000fe200090f1407 */
[----:B------:R-:W-:Y:S01]  /*0950*/  @!P0 IMAD R19, R19, UR20, R0 ;  /* 0x0000001413138c24 */ /* 0x000fe2000f8e0200 */
[----:B---3--:R-:W-:Y:S01]  /*0960*/  MOV R6, UR12 ;  /* 0x0000000c00067c02 */ /* 0x008fe20008000f00 */
[----:B------:R-:W-:Y:S01]  /*0970*/  @P1 IMAD.WIDE R14, R15, 0x4, R4 ;  /* 0x000000040f0e1825 */ /* 0x000fe200078e0204 */
[----:B------:R-:W-:Y:S01]  /*0980*/  MOV R7, UR13 ;  /* 0x0000000d00077c02 */ /* 0x000fe20008000f00 */
[----:B------:R-:W2:Y:S01]  /*0990*/  @P1 LDG.E R4, desc[UR18][R4.64] ;  /* 0x0000001204041981 */ /* 0x000ea2000c1e1900 */
[----:B------:R-:W-:-:S02]  /*09a0*/  MOV R8, UR14 ;  /* 0x0000000e00087c02 */ /* 0x000fc40008000f00 */
[----:B------:R-:W-:Y:S01]  /*09b0*/  MOV R9, UR15 ;  /* 0x0000000f00097c02 */ /* 0x000fe20008000f00 */
[----:B------:R-:W-:Y:S01]  /*09c0*/  @!P0 IMAD.WIDE.U32 R6, R17, 0x4, R6 ;  /* 0x0000000411068825 */ /* 0x000fe200078e0006 */
[----:B------:R-:W3:Y:S03]  /*09d0*/  @P1 LDG.E R14, desc[UR18][R14.64] ;  /* 0x000000120e0e1981 */ /* 0x000ee6000c1e1900 */
[----:B------:R-:W-:Y:S01]  /*09e0*/  @!P0 IMAD.WIDE R8, R19, 0x4, R8 ;  /* 0x0000000413088825 */ /* 0x000fe200078e0208 */
[----:B------:R-:W3:Y:S04]  /*09f0*/  @P1 LDG.E R2, desc[UR18][R2.64+0x4] ;  /* 0x0000041202021981 */ /* 0x000ee8000c1e1900 */
[----:B------:R-:W4:Y:S04]  /*0a00*/  @!P0 LDG.E R7, desc[UR18][R6.64] ;  /* 0x0000001206078981 */ /* 0x000f28000c1e1900 */
[----:B------:R-:W4:Y:S01]  /*0a10*/  @!P0 LDG.E R8, desc[UR18][R8.64] ;  /* 0x0000001208088981 */ /* 0x000f22000c1e1900 */
[----:B--2---:R-:W-:-:S04]  /*0a20*/  @P1 FFMA R11, R11, R4, R12 ;  /* 0x000000040b0b1223 */ /* 0x004fc8000000000c */
[----:B---3--:R-:W-:-:S04]  /*0a30*/  @P1 FFMA R12, R2, R14, R11 ;  /* 0x0000000e020c1223 */ /* 0x008fc8000000000b */
[----:B----4-:R-:W-:-:S07]  /*0a40*/  @!P0 FFMA R12, R7, R8, R12 ;  /* 0x00000008070c8223 */ /* 0x010fce000000000c */
.L_x_2:
[----:B------:R-:W1:Y:S01]  /*0a50*/  LDC.64 R2, c[0x0][0x390] ;  /* 0x0000e400ff027b82 */ /* 0x000e620000000a00 */
[----:B------:R-:W-:-:S05]  /*0a60*/  IADD3 R13, PT, PT, R0, R13, RZ ;  /* 0x0000000d000d7210 */ /* 0x000fca0007ffe0ff */
[----:B-1----:R-:W-:-:S05]  /*0a70*/  IMAD.WIDE R2, R13, 0x4, R2 ;  /* 0x000000040d027825 */ /* 0x002fca00078e0202 */
[----:B0-----:R-:W-:Y:S01]  /*0a80*/  STG.E desc[UR18][R2.64], R12 ;  /* 0x0000000c02007986 */ /* 0x001fe2000c101912 */
[----:B------:R-:W-:Y:S05]  /*0a90*/  EXIT ;  /* 0x000000000000794d */ /* 0x000fea0003800000 */
.L_x_4:
[----:B------:R-:W-:-:S00]  /*0aa0*/  BRA `(.L_x_4) ;  /* 0xfffffffc00fc7947 */ /* 0x000fc0000383ffff */
[----:B------:R-:W-:-:S00]  /*0ab0*/  NOP ;  /* 0x0000000000007918 */ /* 0x000fc00000000000 */
        /* <DEDUP_REMOVED lines=12> */
.L_x_5:


//--------------------- .nv.shared.reserved.0     --------------------------
	.section	.nv.shared.reserved.0,"aw",@nobits
	.weak		__nv_reservedSMEM_offset_0_alias
	.size		__nv_reservedSMEM_offset_0_alias, 0, 64
	.other		__nv_reservedSMEM_offset_0_alias,@"STO_CUDA_RESERVED_SHARED STV_DEFAULT"
__nv_reservedSMEM_offset_0_alias:
	.zero		0
	.zero		64


//--------------------- .nv.constant0._Z4mmulPKfS0_Pfi --------------------------
	.section	.nv.constant0._Z4mmulPKfS0_Pfi,"a",@progbits
	.sectionflags	@""
	.align	4
.nv.constant0._Z4mmulPKfS0_Pfi:
	.zero		924


//--------------------- SYMBOLS --------------------------

	.type		.nv.reservedSmem.offset0,@object
	.size		.nv.reservedSmem.offset0,0x4
